//
// Generated by NVIDIA NVVM Compiler
//
// Compiler Build ID: CL-36424714
// Cuda compilation tools, release 13.0, V13.0.88
// Based on NVVM 20.0.0
//

.version 9.0
.target sm_100
.address_size 64

	// .globl	_Z7kernel1Pfi

.visible .entry _Z7kernel1Pfi(
	.param .u64 .ptr .align 1 _Z7kernel1Pfi_param_0,
	.param .u32 _Z7kernel1Pfi_param_1
)
{
	.reg .pred 	%p<2>;
	.reg .b32 	%r<6>;
	.reg .b32 	%f<3>;
	.reg .b64 	%rd<5>;

	ld.param.u64 	%rd1, [_Z7kernel1Pfi_param_0];
	ld.param.u32 	%r2, [_Z7kernel1Pfi_param_1];
	mov.u32 	%r3, %tid.x;
	mov.u32 	%r4, %ntid.x;
	mov.u32 	%r5, %ctaid.x;
	mad.lo.s32 	%r1, %r4, %r5, %r3;
	setp.ge.s32 	%p1, %r1, %r2;
	@%p1 bra 	$L__BB0_2;
	cvta.to.global.u64 	%rd2, %rd1;
	mul.wide.s32 	%rd3, %r1, 4;
	add.s64 	%rd4, %rd2, %rd3;
	ld.global.f32 	%f1, [%rd4];
	add.f32 	%f2, %f1, %f1;
	st.global.f32 	[%rd4], %f2;
$L__BB0_2:
	ret;

}
	// .globl	_Z7kernel2Pfi
.visible .entry _Z7kernel2Pfi(
	.param .u64 .ptr .align 1 _Z7kernel2Pfi_param_0,
	.param .u32 _Z7kernel2Pfi_param_1
)
{
	.reg .pred 	%p<2>;
	.reg .b32 	%r<6>;
	.reg .b32 	%f<3>;
	.reg .b64 	%rd<5>;

	ld.param.u64 	%rd1, [_Z7kernel2Pfi_param_0];
	ld.param.u32 	%r2, [_Z7kernel2Pfi_param_1];
	mov.u32 	%r3, %tid.x;
	mov.u32 	%r4, %ntid.x;
	mov.u32 	%r5, %ctaid.x;
	mad.lo.s32 	%r1, %r4, %r5, %r3;
	setp.ge.s32 	%p1, %r1, %r2;
	@%p1 bra 	$L__BB1_2;
	cvta.to.global.u64 	%rd2, %rd1;
	mul.wide.s32 	%rd3, %r1, 4;
	add.s64 	%rd4, %rd2, %rd3;
	ld.global.f32 	%f1, [%rd4];
	add.f32 	%f2, %f1, 0f3F800000;
	st.global.f32 	[%rd4], %f2;
$L__BB1_2:
	ret;

}


// ===== COMPILED SASS (sm_100) =====

	.target	sm_100

	.elftype	@"ET_EXEC"


//--------------------- .note.nv.tkinfo           --------------------------
	.section	.note.nv.tkinfo,"",@"SHT_NOTE"
	.sectionflags	@"SHF_NOTE_NV_TKINFO"
	.tkinfo
        /*0018*/ 	.word	0x00000002
        /*0030*/ 	.string	""
        /*0030*/ 	.string	"ptxas"
        /*0030*/ 	.string	"Cuda compilation tools, release 13.0, V13.0.88"
        /*0030*/ 	.string	"Build cuda_13.0.r13.0/compiler.36424714_0"
        /*0030*/ 	.string	"-arch sm_100 -m 64 "



//--------------------- .note.nv.cuinfo           --------------------------
	.section	.note.nv.cuinfo,"",@"SHT_NOTE"
	.sectionflags	@"SHF_NOTE_NV_CUINFO"
        /*0018*/ 	.short	0x0002
        /*001a*/ 	.short	0x0064
        /*001c*/ 	.short	0x0082
	.zero		2


//--------------------- .nv.info                  --------------------------
	.section	.nv.info,"",@"SHT_CUDA_INFO"
	.align	4


	//----- nvinfo : EIATTR_REGCOUNT
	.align		4
        /*0000*/ 	.byte	0x04, 0x2f
        /*0002*/ 	.short	(.L_1 - .L_0)
	.align		4
.L_0:
        /*0004*/ 	.word	index@(_Z7kernel1Pfi)
        /*0008*/ 	.word	0x00000008


	//----- nvinfo : EIATTR_FRAME_SIZE
	.align		4
.L_1:
        /*000c*/ 	.byte	0x04, 0x11
        /*000e*/ 	.short	(.L_3 - .L_2)
	.align		4
.L_2:
        /*0010*/ 	.word	index@(_Z7kernel1Pfi)
        /*0014*/ 	.word	0x00000000


	//----- nvinfo : EIATTR_REGCOUNT
	.align		4
.L_3:
        /*0018*/ 	.byte	0x04, 0x2f
        /*001a*/ 	.short	(.L_5 - .L_4)
	.align		4
.L_4:
        /*001c*/ 	.word	index@(_Z7kernel2Pfi)
        /*0020*/ 	.word	0x00000008


	//----- nvinfo : EIATTR_FRAME_SIZE
	.align		4
.L_5:
        /*0024*/ 	.byte	0x04, 0x11
        /*0026*/ 	.short	(.L_7 - .L_6)
	.align		4
.L_6:
        /*0028*/ 	.word	index@(_Z7kernel2Pfi)
        /*002c*/ 	.word	0x00000000


	//----- nvinfo : EIATTR_MIN_STACK_SIZE
	.align		4
.L_7:
        /*0030*/ 	.byte	0x04, 0x12
        /*0032*/ 	.short	(.L_9 - .L_8)
	.align		4
.L_8:
        /*0034*/ 	.word	index@(_Z7kernel2Pfi)
        /*0038*/ 	.word	0x00000000


	//----- nvinfo : EIATTR_MIN_STACK_SIZE
	.align		4
.L_9:
        /*003c*/ 	.byte	0x04, 0x12
        /*003e*/ 	.short	(.L_11 - .L_10)
	.align		4
.L_10:
        /*0040*/ 	.word	index@(_Z7kernel1Pfi)
        /*0044*/ 	.word	0x00000000
.L_11:


//--------------------- .nv.compat                --------------------------
	.section	.nv.compat,"",@"SHT_CUDA_COMPAT_INFO"
	.align	4
        /*0000*/ 	.byte	0x02, 0x09, 0x00, 0x00, 0x02, 0x02, 0x01, 0x00, 0x02, 0x05, 0x05, 0x00, 0x03, 0x07, 0x01, 0x01
        /*0010*/ 	.byte	0x02, 0x03, 0x00, 0x00, 0x02, 0x06, 0x01, 0x00, 0x04, 0x0b, 0x08, 0x00, 0x09, 0x00, 0x00, 0x00
        /*0020*/ 	.byte	0x00, 0x00, 0x00, 0x00


//--------------------- .nv.info._Z7kernel2Pfi    --------------------------
	.section	.nv.info._Z7kernel2Pfi,"",@"SHT_CUDA_INFO"
	.sectionflags	@""
	.align	4


	//----- nvinfo : EIATTR_CUDA_API_VERSION
	.align		4
        /*0000*/ 	.byte	0x04, 0x37
        /*0002*/ 	.short	(.L_13 - .L_12)
.L_12:
        /*0004*/ 	.word	0x00000082


	//----- nvinfo : EIATTR_KPARAM_INFO
	.align		4
.L_13:
        /*0008*/ 	.byte	0x04, 0x17
        /*000a*/ 	.short	(.L_15 - .L_14)
.L_14:
        /*000c*/ 	.word	0x00000000
        /*0010*/ 	.short	0x0001
        /*0012*/ 	.short	0x0008
        /*0014*/ 	.byte	0x00, 0xf0, 0x11, 0x00


	//----- nvinfo : EIATTR_KPARAM_INFO
	.align		4
.L_15:
        /*0018*/ 	.byte	0x04, 0x17
        /*001a*/ 	.short	(.L_17 - .L_16)
.L_16:
        /*001c*/ 	.word	0x00000000
        /*0020*/ 	.short	0x0000
        /*0022*/ 	.short	0x0000
        /*0024*/ 	.byte	0x00, 0xf5, 0x21, 0x00


	//----- nvinfo : EIATTR_SPARSE_MMA_MASK
	.align		4
.L_17:
        /*0028*/ 	.byte	0x03, 0x50
        /*002a*/ 	.short	0x0000


	//----- nvinfo : EIATTR_MAXREG_COUNT
	.align		4
        /*002c*/ 	.byte	0x03, 0x1b
        /*002e*/ 	.short	0x00ff


	//----- nvinfo : EIATTR_MERCURY_ISA_VERSION
	.align		4
        /*0030*/ 	.byte	0x03, 0x5f
        /*0032*/ 	.short	0x0101


	//----- nvinfo : EIATTR_VRC_CTA_INIT_COUNT
	.align		4
        /*0034*/ 	.byte	0x02, 0x4a
	.zero		1
	.zero		1


	//----- nvinfo : EIATTR_EXIT_INSTR_OFFSETS
	.align		4
        /*0038*/ 	.byte	0x04, 0x1c
        /*003a*/ 	.short	(.L_19 - .L_18)


	//   ....[0]....
.L_18:
        /*003c*/ 	.word	0x00000070


	//   ....[1]....
        /*0040*/ 	.word	0x000000e0


	//----- nvinfo : EIATTR_CBANK_PARAM_SIZE
	.align		4
.L_19:
        /*0044*/ 	.byte	0x03, 0x19
        /*0046*/ 	.short	0x000c


	//----- nvinfo : EIATTR_PARAM_CBANK
	.align		4
        /*0048*/ 	.byte	0x04, 0x0a
        /*004a*/ 	.short	(.L_21 - .L_20)
	.align		4
.L_20:
        /*004c*/ 	.word	index@(.nv.constant0._Z7kernel2Pfi)
        /*0050*/ 	.short	0x0380
        /*0052*/ 	.short	0x000c


	//----- nvinfo : EIATTR_SW_WAR
	.align		4
.L_21:
        /*0054*/ 	.byte	0x04, 0x36
        /*0056*/ 	.short	(.L_23 - .L_22)
.L_22:
        /*0058*/ 	.word	0x00000008
.L_23:


//--------------------- .nv.info._Z7kernel1Pfi    --------------------------
	.section	.nv.info._Z7kernel1Pfi,"",@"SHT_CUDA_INFO"
	.sectionflags	@""
	.align	4


	//----- nvinfo : EIATTR_CUDA_API_VERSION
	.align		4
        /*0000*/ 	.byte	0x04, 0x37
        /*0002*/ 	.short	(.L_25 - .L_24)
.L_24:
        /*0004*/ 	.word	0x00000082


	//----- nvinfo : EIATTR_KPARAM_INFO
	.align		4
.L_25:
        /*0008*/ 	.byte	0x04, 0x17
        /*000a*/ 	.short	(.L_27 - .L_26)
.L_26:
        /*000c*/ 	.word	0x00000000
        /*0010*/ 	.short	0x0001
        /*0012*/ 	.short	0x0008
        /*0014*/ 	.byte	0x00, 0xf0, 0x11, 0x00


	//----- nvinfo : EIATTR_KPARAM_INFO
	.align		4
.L_27:
        /*0018*/ 	.byte	0x04, 0x17
        /*001a*/ 	.short	(.L_29 - .L_28)
.L_28:
        /*001c*/ 	.word	0x00000000
        /*0020*/ 	.short	0x0000
        /*0022*/ 	.short	0x0000
        /*0024*/ 	.byte	0x00, 0xf5, 0x21, 0x00


	//----- nvinfo : EIATTR_SPARSE_MMA_MASK
	.align		4
.L_29:
        /*0028*/ 	.byte	0x03, 0x50
        /*002a*/ 	.short	0x0000


	//----- nvinfo : EIATTR_MAXREG_COUNT
	.align		4
        /*002c*/ 	.byte	0x03, 0x1b
        /*002e*/ 	.short	0x00ff


	//----- nvinfo : EIATTR_MERCURY_ISA_VERSION
	.align		4
        /*0030*/ 	.byte	0x03, 0x5f
        /*0032*/ 	.short	0x0101


	//----- nvinfo : EIATTR_VRC_CTA_INIT_COUNT
	.align		4
        /*0034*/ 	.byte	0x02, 0x4a
	.zero		1
	.zero		1


	//----- nvinfo : EIATTR_EXIT_INSTR_OFFSETS
	.align		4
        /*0038*/ 	.byte	0x04, 0x1c
        /*003a*/ 	.short	(.L_31 - .L_30)


	//   ....[0]....
.L_30:
        /*003c*/ 	.word	0x00000070


	//   ....[1]....
        /*0040*/ 	.word	0x000000e0


	//----- nvinfo : EIATTR_CBANK_PARAM_SIZE
	.align		4
.L_31:
        /*0044*/ 	.byte	0x03, 0x19
        /*0046*/ 	.short	0x000c


	//----- nvinfo : EIATTR_PARAM_CBANK
	.align		4
        /*0048*/ 	.byte	0x04, 0x0a
        /*004a*/ 	.short	(.L_33 - .L_32)
	.align		4
.L_32:
        /*004c*/ 	.word	index@(.nv.constant0._Z7kernel1Pfi)
        /*0050*/ 	.short	0x0380
        /*0052*/ 	.short	0x000c


	//----- nvinfo : EIATTR_SW_WAR
	.align		4
.L_33:
        /*0054*/ 	.byte	0x04, 0x36
        /*0056*/ 	.short	(.L_35 - .L_34)
.L_34:
        /*0058*/ 	.word	0x00000008
.L_35:


//--------------------- .nv.callgraph             --------------------------
	.section	.nv.callgraph,"",@"SHT_CUDA_CALLGRAPH"
	.align	4
	.sectionentsize	8
	.align		4
        /*0000*/ 	.word	0x00000000
	.align		4
        /*0004*/ 	.word	0xffffffff
	.align		4
        /*0008*/ 	.word	0x00000000
	.align		4
        /*000c*/ 	.word	0xfffffffe
	.align		4
        /*0010*/ 	.word	0x00000000
	.align		4
        /*0014*/ 	.word	0xfffffffd
	.align		4
        /*0018*/ 	.word	0x00000000
	.align		4
        /*001c*/ 	.word	0xfffffffc


//--------------------- .text._Z7kernel2Pfi       --------------------------
	.section	.text._Z7kernel2Pfi,"ax",@progbits
	.align	128
        .global         _Z7kernel2Pfi
        .type           _Z7kernel2Pfi,@function
        .size           _Z7kernel2Pfi,(.L_x_2 - _Z7kernel2Pfi)
        .other          _Z7kernel2Pfi,@"STO_CUDA_ENTRY STV_DEFAULT"
_Z7kernel2Pfi:
.text._Z7kernel2Pfi:
[----:B------:R-:W-:Y:S01]  /*0000*/  LDC R1, c[0x0][0x37c] ;  /* 0x0000df00ff017b82 */ /* 0x000fe20000000800 */
[----:B------:R-:W0:Y:S01]  /*0010*/  S2R R5, SR_TID.X ;  /* 0x0000000000057919 */ /* 0x000e220000002100 */
[----:B------:R-:W0:Y:S01]  /*0020*/  LDCU UR4, c[0x0][0x360] ;  /* 0x00006c00ff0477ac */ /* 0x000e220008000800 */
[----:B------:R-:W0:Y:S01]  /*0030*/  S2R R0, SR_CTAID.X ;  /* 0x0000000000007919 */ /* 0x000e220000002500 */
[----:B------:R-:W1:Y:S01]  /*0040*/  LDCU UR5, c[0x0][0x388] ;  /* 0x00007100ff0577ac */ /* 0x000e620008000800 */
[----:B0-----:R-:W-:-:S05]  /*0050*/  IMAD R5, R0, UR4, R5 ;  /* 0x0000000400057c24 */ /* 0x001fca000f8e0205 */
[----:B-1----:R-:W-:-:S13]  /*0060*/  ISETP.GE.AND P0, PT, R5, UR5, PT ;  /* 0x0000000505007c0c */ /* 0x002fda000bf06270 */
[----:B------:R-:W-:Y:S05]  /*0070*/  @P0 EXIT ;  /* 0x000000000000094d */ /* 0x000fea0003800000 */
[----:B------:R-:W0:Y:S01]  /*0080*/  LDC.64 R2, c[0x0][0x380] ;  /* 0x0000e000ff027b82 */ /* 0x000e220000000a00 */
[----:B------:R-:W1:Y:S01]  /*0090*/  LDCU.64 UR4, c[0x0][0x358] ;  /* 0x00006b00ff0477ac */ /* 0x000e620008000a00 */
[----:B0-----:R-:W-:-:S05]  /*00a0*/  IMAD.WIDE R2, R5, 0x4, R2 ;  /* 0x0000000405027825 */ /* 0x001fca00078e0202 */
[----:B-1----:R-:W2:Y:S02]  /*00b0*/  LDG.E R0, desc[UR4][R2.64] ;  /* 0x0000000402007981 */ /* 0x002ea4000c1e1900 */
[----:B--2---:R-:W-:-:S05]  /*00c0*/  FADD R5, R0, 1 ;  /* 0x3f80000000057421 */ /* 0x004fca0000000000 */
[----:B------:R-:W-:Y:S01]  /*00d0*/  STG.E desc[UR4][R2.64], R5 ;  /* 0x0000000502007986 */ /* 0x000fe2000c101904 */
[----:B------:R-:W-:Y:S05]  /*00e0*/  EXIT ;  /* 0x000000000000794d */ /* 0x000fea0003800000 */
.L_x_0:
[----:B------:R-:W-:-:S00]  /*00f0*/  BRA `(.L_x_0) ;  /* 0xfffffffc00fc7947 */ /* 0x000fc0000383ffff */
[----:B------:R-:W-:-:S00]  /*0100*/  NOP ;  /* 0x0000000000007918 */ /* 0x000fc00000000000 */
[----:B------:R-:W-:-:S00]  /*0110*/  NOP ;  /* 0x0000000000007918 */ /* 0x000fc00000000000 */
[----:B------:R-:W-:-:S00]  /*0120*/  NOP ;  /* 0x0000000000007918 */ /* 0x000fc00000000000 */
[----:B------:R-:W-:-:S00]  /*0130*/  NOP ;  /* 0x0000000000007918 */ /* 0x000fc00000000000 */
[----:B------:R-:W-:-:S00]  /*0140*/  NOP ;  /* 0x0000000000007918 */ /* 0x000fc00000000000 */
[----:B------:R-:W-:-:S00]  /*0150*/  NOP ;  /* 0x0000000000007918 */ /* 0x000fc00000000000 */
[----:B------:R-:W-:-:S00]  /*0160*/  NOP ;  /* 0x0000000000007918 */ /* 0x000fc00000000000 */
[----:B------:R-:W-:-:S00]  /*0170*/  NOP ;  /* 0x0000000000007918 */ /* 0x000fc00000000000 */
.L_x_2:


//--------------------- .text._Z7kernel1Pfi       --------------------------
	.section	.text._Z7kernel1Pfi,"ax",@progbits
	.align	128
        .global         _Z7kernel1Pfi
        .type           _Z7kernel1Pfi,@function
        .size           _Z7kernel1Pfi,(.L_x_3 - _Z7kernel1Pfi)
        .other          _Z7kernel1Pfi,@"STO_CUDA_ENTRY STV_DEFAULT"
_Z7kernel1Pfi:
.text._Z7kernel1Pfi:
        /* <DEDUP_REMOVED lines=12> */
[----:B--2---:R-:W-:-:S05]  /*00c0*/  FADD R5, R0, R0 ;  /* 0x0000000000057221 */ /* 0x004fca0000000000 */
[----:B------:R-:W-:Y:S01]  /*00d0*/  STG.E desc[UR4][R2.64], R5 ;  /* 0x0000000502007986 */ /* 0x000fe2000c101904 */
[----:B------:R-:W-:Y:S05]  /*00e0*/  EXIT ;  /* 0x000000000000794d */ /* 0x000fea0003800000 */
.L_x_1:
        /* <DEDUP_REMOVED lines=9> */
.L_x_3:


//--------------------- .nv.shared.reserved.0     --------------------------
	.section	.nv.shared.reserved.0,"aw",@nobits
	.weak		__nv_reservedSMEM_offset_0_alias
	.size		__nv_reservedSMEM_offset_0_alias, 0, 64
	.other		__nv_reservedSMEM_offset_0_alias,@"STO_CUDA_RESERVED_SHARED STV_DEFAULT"
__nv_reservedSMEM_offset_0_alias:
	.zero		0
	.zero		64


//--------------------- .nv.constant0._Z7kernel2Pfi --------------------------
	.section	.nv.constant0._Z7kernel2Pfi,"a",@progbits
	.sectionflags	@""
	.align	4
.nv.constant0._Z7kernel2Pfi:
	.zero		908


//--------------------- .nv.constant0._Z7kernel1Pfi --------------------------
	.section	.nv.constant0._Z7kernel1Pfi,"a",@progbits
	.sectionflags	@""
	.align	4
.nv.constant0._Z7kernel1Pfi:
	.zero		908


//--------------------- SYMBOLS --------------------------

	.type		.nv.reservedSmem.offset0,@object
	.size		.nv.reservedSmem.offset0,0x4
